//
// Generated by NVIDIA NVVM Compiler
//
// Compiler Build ID: CL-36424714
// Cuda compilation tools, release 13.0, V13.0.88
// Based on NVVM 20.0.0
//

.version 9.0
.target sm_100
.address_size 64

	// .globl	_Z13addVectorsGPUPfS_S_i

.visible .entry _Z13addVectorsGPUPfS_S_i(
	.param .u64 .ptr .align 1 _Z13addVectorsGPUPfS_S_i_param_0,
	.param .u64 .ptr .align 1 _Z13addVectorsGPUPfS_S_i_param_1,
	.param .u64 .ptr .align 1 _Z13addVectorsGPUPfS_S_i_param_2,
	.param .u32 _Z13addVectorsGPUPfS_S_i_param_3
)
{
	.reg .pred 	%p<3>;
	.reg .b32 	%r<7>;
	.reg .b32 	%f<7>;
	.reg .b64 	%rd<15>;

	ld.param.u64 	%rd4, [_Z13addVectorsGPUPfS_S_i_param_0];
	ld.param.u64 	%rd5, [_Z13addVectorsGPUPfS_S_i_param_1];
	ld.param.u64 	%rd6, [_Z13addVectorsGPUPfS_S_i_param_2];
	ld.param.u32 	%r5, [_Z13addVectorsGPUPfS_S_i_param_3];
	cvta.to.global.u64 	%rd1, %rd6;
	cvta.to.global.u64 	%rd2, %rd5;
	cvta.to.global.u64 	%rd3, %rd4;
	mov.u32 	%r6, %tid.x;
	setp.lt.s32 	%p1, %r5, 1025;
	@%p1 bra 	$L__BB0_3;
	mov.u32 	%r2, %ntid.x;
$L__BB0_2:
	mul.wide.s32 	%rd11, %r6, 4;
	add.s64 	%rd12, %rd3, %rd11;
	ld.global.f32 	%f4, [%rd12];
	add.s64 	%rd13, %rd2, %rd11;
	ld.global.f32 	%f5, [%rd13];
	add.f32 	%f6, %f4, %f5;
	add.s64 	%rd14, %rd1, %rd11;
	st.global.f32 	[%rd14], %f6;
	add.s32 	%r6, %r6, %r2;
	setp.lt.s32 	%p2, %r6, %r5;
	@%p2 bra 	$L__BB0_2;
	bra.uni 	$L__BB0_4;
$L__BB0_3:
	mul.wide.u32 	%rd7, %r6, 4;
	add.s64 	%rd8, %rd3, %rd7;
	ld.global.f32 	%f1, [%rd8];
	add.s64 	%rd9, %rd2, %rd7;
	ld.global.f32 	%f2, [%rd9];
	add.f32 	%f3, %f1, %f2;
	add.s64 	%rd10, %rd1, %rd7;
	st.global.f32 	[%rd10], %f3;
$L__BB0_4:
	ret;

}


// ===== COMPILED SASS (sm_100) =====

	.target	sm_100

	.elftype	@"ET_EXEC"


//--------------------- .note.nv.tkinfo           --------------------------
	.section	.note.nv.tkinfo,"",@"SHT_NOTE"
	.sectionflags	@"SHF_NOTE_NV_TKINFO"
	.tkinfo
        /*0018*/ 	.word	0x00000002
        /*0030*/ 	.string	""
        /*0030*/ 	.string	"ptxas"
        /*0030*/ 	.string	"Cuda compilation tools, release 13.0, V13.0.88"
        /*0030*/ 	.string	"Build cuda_13.0.r13.0/compiler.36424714_0"
        /*0030*/ 	.string	"-arch sm_100 -m 64 "



//--------------------- .note.nv.cuinfo           --------------------------
	.section	.note.nv.cuinfo,"",@"SHT_NOTE"
	.sectionflags	@"SHF_NOTE_NV_CUINFO"
        /*0018*/ 	.short	0x0002
        /*001a*/ 	.short	0x0064
        /*001c*/ 	.short	0x0082
	.zero		2


//--------------------- .nv.info                  --------------------------
	.section	.nv.info,"",@"SHT_CUDA_INFO"
	.align	4


	//----- nvinfo : EIATTR_REGCOUNT
	.align		4
        /*0000*/ 	.byte	0x04, 0x2f
        /*0002*/ 	.short	(.L_1 - .L_0)
	.align		4
.L_0:
        /*0004*/ 	.word	index@(_Z13addVectorsGPUPfS_S_i)
        /*0008*/ 	.word	0x00000014


	//----- nvinfo : EIATTR_FRAME_SIZE
	.align		4
.L_1:
        /*000c*/ 	.byte	0x04, 0x11
        /*000e*/ 	.short	(.L_3 - .L_2)
	.align		4
.L_2:
        /*0010*/ 	.word	index@(_Z13addVectorsGPUPfS_S_i)
        /*0014*/ 	.word	0x00000000


	//----- nvinfo : EIATTR_MIN_STACK_SIZE
	.align		4
.L_3:
        /*0018*/ 	.byte	0x04, 0x12
        /*001a*/ 	.short	(.L_5 - .L_4)
	.align		4
.L_4:
        /*001c*/ 	.word	index@(_Z13addVectorsGPUPfS_S_i)
        /*0020*/ 	.word	0x00000000
.L_5:


//--------------------- .nv.compat                --------------------------
	.section	.nv.compat,"",@"SHT_CUDA_COMPAT_INFO"
	.align	4
        /*0000*/ 	.byte	0x02, 0x09, 0x00, 0x00, 0x02, 0x02, 0x01, 0x00, 0x02, 0x05, 0x05, 0x00, 0x03, 0x07, 0x01, 0x01
        /*0010*/ 	.byte	0x02, 0x03, 0x00, 0x00, 0x02, 0x06, 0x01, 0x00, 0x04, 0x0b, 0x08, 0x00, 0x09, 0x00, 0x00, 0x00
        /*0020*/ 	.byte	0x00, 0x00, 0x00, 0x00


//--------------------- .nv.info._Z13addVectorsGPUPfS_S_i --------------------------
	.section	.nv.info._Z13addVectorsGPUPfS_S_i,"",@"SHT_CUDA_INFO"
	.sectionflags	@""
	.align	4


	//----- nvinfo : EIATTR_CUDA_API_VERSION
	.align		4
        /*0000*/ 	.byte	0x04, 0x37
        /*0002*/ 	.short	(.L_7 - .L_6)
.L_6:
        /*0004*/ 	.word	0x00000082


	//----- nvinfo : EIATTR_KPARAM_INFO
	.align		4
.L_7:
        /*0008*/ 	.byte	0x04, 0x17
        /*000a*/ 	.short	(.L_9 - .L_8)
.L_8:
        /*000c*/ 	.word	0x00000000
        /*0010*/ 	.short	0x0003
        /*0012*/ 	.short	0x0018
        /*0014*/ 	.byte	0x00, 0xf0, 0x11, 0x00


	//----- nvinfo : EIATTR_KPARAM_INFO
	.align		4
.L_9:
        /*0018*/ 	.byte	0x04, 0x17
        /*001a*/ 	.short	(.L_11 - .L_10)
.L_10:
        /*001c*/ 	.word	0x00000000
        /*0020*/ 	.short	0x0002
        /*0022*/ 	.short	0x0010
        /*0024*/ 	.byte	0x00, 0xf5, 0x21, 0x00


	//----- nvinfo : EIATTR_KPARAM_INFO
	.align		4
.L_11:
        /*0028*/ 	.byte	0x04, 0x17
        /*002a*/ 	.short	(.L_13 - .L_12)
.L_12:
        /*002c*/ 	.word	0x00000000
        /*0030*/ 	.short	0x0001
        /*0032*/ 	.short	0x0008
        /*0034*/ 	.byte	0x00, 0xf5, 0x21, 0x00


	//----- nvinfo : EIATTR_KPARAM_INFO
	.align		4
.L_13:
        /*0038*/ 	.byte	0x04, 0x17
        /*003a*/ 	.short	(.L_15 - .L_14)
.L_14:
        /*003c*/ 	.word	0x00000000
        /*0040*/ 	.short	0x0000
        /*0042*/ 	.short	0x0000
        /*0044*/ 	.byte	0x00, 0xf5, 0x21, 0x00


	//----- nvinfo : EIATTR_SPARSE_MMA_MASK
	.align		4
.L_15:
        /*0048*/ 	.byte	0x03, 0x50
        /*004a*/ 	.short	0x0000


	//----- nvinfo : EIATTR_MAXREG_COUNT
	.align		4
        /*004c*/ 	.byte	0x03, 0x1b
        /*004e*/ 	.short	0x00ff


	//----- nvinfo : EIATTR_MERCURY_ISA_VERSION
	.align		4
        /*0050*/ 	.byte	0x03, 0x5f
        /*0052*/ 	.short	0x0101


	//----- nvinfo : EIATTR_VRC_CTA_INIT_COUNT
	.align		4
        /*0054*/ 	.byte	0x02, 0x4a
	.zero		1
	.zero		1


	//----- nvinfo : EIATTR_EXIT_INSTR_OFFSETS
	.align		4
        /*0058*/ 	.byte	0x04, 0x1c
        /*005a*/ 	.short	(.L_17 - .L_16)


	//   ....[0]....
.L_16:
        /*005c*/ 	.word	0x00000140


	//   ....[1]....
        /*0060*/ 	.word	0x000001f0


	//----- nvinfo : EIATTR_CRS_STACK_SIZE
	.align		4
.L_17:
        /*0064*/ 	.byte	0x04, 0x1e
        /*0066*/ 	.short	(.L_19 - .L_18)
.L_18:
        /*0068*/ 	.word	0x00000000


	//----- nvinfo : EIATTR_CBANK_PARAM_SIZE
	.align		4
.L_19:
        /*006c*/ 	.byte	0x03, 0x19
        /*006e*/ 	.short	0x001c


	//----- nvinfo : EIATTR_PARAM_CBANK
	.align		4
        /*0070*/ 	.byte	0x04, 0x0a
        /*0072*/ 	.short	(.L_21 - .L_20)
	.align		4
.L_20:
        /*0074*/ 	.word	index@(.nv.constant0._Z13addVectorsGPUPfS_S_i)
        /*0078*/ 	.short	0x0380
        /*007a*/ 	.short	0x001c


	//----- nvinfo : EIATTR_SW_WAR
	.align		4
.L_21:
        /*007c*/ 	.byte	0x04, 0x36
        /*007e*/ 	.short	(.L_23 - .L_22)
.L_22:
        /*0080*/ 	.word	0x00000008
.L_23:


//--------------------- .nv.callgraph             --------------------------
	.section	.nv.callgraph,"",@"SHT_CUDA_CALLGRAPH"
	.align	4
	.sectionentsize	8
	.align		4
        /*0000*/ 	.word	0x00000000
	.align		4
        /*0004*/ 	.word	0xffffffff
	.align		4
        /*0008*/ 	.word	0x00000000
	.align		4
        /*000c*/ 	.word	0xfffffffe
	.align		4
        /*0010*/ 	.word	0x00000000
	.align		4
        /*0014*/ 	.word	0xfffffffd
	.align		4
        /*0018*/ 	.word	0x00000000
	.align		4
        /*001c*/ 	.word	0xfffffffc


//--------------------- .text._Z13addVectorsGPUPfS_S_i --------------------------
	.section	.text._Z13addVectorsGPUPfS_S_i,"ax",@progbits
	.align	128
        .global         _Z13addVectorsGPUPfS_S_i
        .type           _Z13addVectorsGPUPfS_S_i,@function
        .size           _Z13addVectorsGPUPfS_S_i,(.L_x_3 - _Z13addVectorsGPUPfS_S_i)
        .other          _Z13addVectorsGPUPfS_S_i,@"STO_CUDA_ENTRY STV_DEFAULT"
_Z13addVectorsGPUPfS_S_i:
.text._Z13addVectorsGPUPfS_S_i:
[----:B------:R-:W-:Y:S01]  /*0000*/  LDC R1, c[0x0][0x37c] ;  /* 0x0000df00ff017b82 */ /* 0x000fe20000000800 */
[----:B------:R-:W0:Y:S01]  /*0010*/  LDCU UR7, c[0x0][0x398] ;  /* 0x00007300ff0777ac */ /* 0x000e220008000800 */
[----:B------:R-:W1:Y:S01]  /*0020*/  S2R R15, SR_TID.X ;  /* 0x00000000000f7919 */ /* 0x000e620000002100 */
[----:B------:R-:W2:Y:S01]  /*0030*/  LDCU.64 UR4, c[0x0][0x358] ;  /* 0x00006b00ff0477ac */ /* 0x000ea20008000a00 */
[----:B0-----:R-:W-:-:S09]  /*0040*/  UISETP.GE.AND UP0, UPT, UR7, 0x401, UPT ;  /* 0x000004010700788c */ /* 0x001fd2000bf06270 */
[----:B--2---:R-:W-:Y:S05]  /*0050*/  BRA.U !UP0, `(.L_x_0) ;  /* 0x00000001083c7547 */ /* 0x004fea000b800000 */
[----:B------:R-:W0:Y:S01]  /*0060*/  LDC.64 R12, c[0x0][0x390] ;  /* 0x0000e400ff0c7b82 */ /* 0x000e220000000a00 */
[----:B------:R-:W2:Y:S07]  /*0070*/  LDCU UR6, c[0x0][0x360] ;  /* 0x00006c00ff0677ac */ /* 0x000eae0008000800 */
[----:B------:R-:W3:Y:S08]  /*0080*/  LDC.64 R8, c[0x0][0x380] ;  /* 0x0000e000ff087b82 */ /* 0x000ef00000000a00 */
[----:B------:R-:W4:Y:S02]  /*0090*/  LDC.64 R10, c[0x0][0x388] ;  /* 0x0000e200ff0a7b82 */ /* 0x000f240000000a00 */
.L_x_1:
[----:B-1-3--:R-:W-:-:S04]  /*00a0*/  IMAD.WIDE R2, R15, 0x4, R8 ;  /* 0x000000040f027825 */ /* 0x00afc800078e0208 */
[C---:B----4-:R-:W-:Y:S02]  /*00b0*/  IMAD.WIDE R4, R15.reuse, 0x4, R10 ;  /* 0x000000040f047825 */ /* 0x050fe400078e020a */
[----:B------:R-:W3:Y:S04]  /*00c0*/  LDG.E R2, desc[UR4][R2.64] ;  /* 0x0000000402027981 */ /* 0x000ee8000c1e1900 */
[----:B------:R-:W3:Y:S01]  /*00d0*/  LDG.E R5, desc[UR4][R4.64] ;  /* 0x0000000404057981 */ /* 0x000ee2000c1e1900 */
[C---:B0-----:R-:W-:Y:S01]  /*00e0*/  IMAD.WIDE R6, R15.reuse, 0x4, R12 ;  /* 0x000000040f067825 */ /* 0x041fe200078e020c */
[----:B--2---:R-:W-:-:S04]  /*00f0*/  IADD3 R15, PT, PT, R15, UR6, RZ ;  /* 0x000000060f0f7c10 */ /* 0x004fc8000fffe0ff */
[----:B------:R-:W-:Y:S01]  /*0100*/  ISETP.GE.AND P0, PT, R15, UR7, PT ;  /* 0x000000070f007c0c */ /* 0x000fe2000bf06270 */
[----:B---3--:R-:W-:-:S05]  /*0110*/  FADD R17, R2, R5 ;  /* 0x0000000502117221 */ /* 0x008fca0000000000 */
[----:B------:R0:W-:Y:S07]  /*0120*/  STG.E desc[UR4][R6.64], R17 ;  /* 0x0000001106007986 */ /* 0x0001ee000c101904 */
[----:B------:R-:W-:Y:S05]  /*0130*/  @!P0 BRA `(.L_x_1) ;  /* 0xfffffffc00d88947 */ /* 0x000fea000383ffff */
[----:B------:R-:W-:Y:S05]  /*0140*/  EXIT ;  /* 0x000000000000794d */ /* 0x000fea0003800000 */
.L_x_0:
[----:B------:R-:W1:Y:S08]  /*0150*/  LDC.64 R2, c[0x0][0x380] ;  /* 0x0000e000ff027b82 */ /* 0x000e700000000a00 */
[----:B------:R-:W0:Y:S08]  /*0160*/  LDC.64 R4, c[0x0][0x388] ;  /* 0x0000e200ff047b82 */ /* 0x000e300000000a00 */
[----:B------:R-:W2:Y:S01]  /*0170*/  LDC.64 R6, c[0x0][0x390] ;  /* 0x0000e400ff067b82 */ /* 0x000ea20000000a00 */
[----:B-1----:R-:W-:-:S06]  /*0180*/  IMAD.WIDE.U32 R2, R15, 0x4, R2 ;  /* 0x000000040f027825 */ /* 0x002fcc00078e0002 */
[----:B------:R-:W3:Y:S01]  /*0190*/  LDG.E R2, desc[UR4][R2.64] ;  /* 0x0000000402027981 */ /* 0x000ee2000c1e1900 */
[----:B0-----:R-:W-:-:S06]  /*01a0*/  IMAD.WIDE.U32 R4, R15, 0x4, R4 ;  /* 0x000000040f047825 */ /* 0x001fcc00078e0004 */
[----:B------:R-:W3:Y:S01]  /*01b0*/  LDG.E R5, desc[UR4][R4.64] ;  /* 0x0000000404057981 */ /* 0x000ee2000c1e1900 */
[----:B--2---:R-:W-:-:S04]  /*01c0*/  IMAD.WIDE.U32 R6, R15, 0x4, R6 ;  /* 0x000000040f067825 */ /* 0x004fc800078e0006 */
[----:B---3--:R-:W-:-:S05]  /*01d0*/  FADD R9, R2, R5 ;  /* 0x0000000502097221 */ /* 0x008fca0000000000 */
[----:B------:R-:W-:Y:S01]  /*01e0*/  STG.E desc[UR4][R6.64], R9 ;  /* 0x0000000906007986 */ /* 0x000fe2000c101904 */
[----:B------:R-:W-:Y:S05]  /*01f0*/  EXIT ;  /* 0x000000000000794d */ /* 0x000fea0003800000 */
.L_x_2:
[----:B------:R-:W-:-:S00]  /*0200*/  BRA `(.L_x_2) ;  /* 0xfffffffc00fc7947 */ /* 0x000fc0000383ffff */
[----:B------:R-:W-:-:S00]  /*0210*/  NOP ;  /* 0x0000000000007918 */ /* 0x000fc00000000000 */
        /* <DEDUP_REMOVED lines=14> */
.L_x_3:


//--------------------- .nv.shared.reserved.0     --------------------------
	.section	.nv.shared.reserved.0,"aw",@nobits
	.weak		__nv_reservedSMEM_offset_0_alias
	.size		__nv_reservedSMEM_offset_0_alias, 0, 64
	.other		__nv_reservedSMEM_offset_0_alias,@"STO_CUDA_RESERVED_SHARED STV_DEFAULT"
__nv_reservedSMEM_offset_0_alias:
	.zero		0
	.zero		64


//--------------------- .nv.constant0._Z13addVectorsGPUPfS_S_i --------------------------
	.section	.nv.constant0._Z13addVectorsGPUPfS_S_i,"a",@progbits
	.sectionflags	@""
	.align	4
.nv.constant0._Z13addVectorsGPUPfS_S_i:
	.zero		924


//--------------------- SYMBOLS --------------------------

	.type		.nv.reservedSmem.offset0,@object
	.size		.nv.reservedSmem.offset0,0x4
